	.headerflags	@"EF_CUDA_TEXMODE_UNIFIED EF_CUDA_64BIT_ADDRESS EF_CUDA_ACCELERATORS EF_CUDA_SM90 EF_CUDA_VIRTUAL_SM(EF_CUDA_SM90)"
	.elftype	@"ET_EXEC"


//--------------------- .nv.info                  --------------------------
	.section	.nv.info,"",@"SHT_CUDA_INFO"
	.align	4


	//----- nvinfo : EIATTR_REGCOUNT
	.align		4
        /*0000*/ 	.byte	0x04, 0x2f
        /*0002*/ 	.short	(.L_1 - .L_0)
	.align		4
.L_0:
        /*0004*/ 	.word	index@(triton_poi_fused_convolution_relu_40)
        /*0008*/ 	.word	0x0000001a


	//----- nvinfo : EIATTR_MIN_STACK_SIZE
	.align		4
.L_1:
        /*000c*/ 	.byte	0x04, 0x12
        /*000e*/ 	.short	(.L_3 - .L_2)
	.align		4
.L_2:
        /*0010*/ 	.word	index@(triton_poi_fused_convolution_relu_40)
        /*0014*/ 	.word	0x00000000


	//----- nvinfo : EIATTR_FRAME_SIZE
	.align		4
.L_3:
        /*0018*/ 	.byte	0x04, 0x11
        /*001a*/ 	.short	(.L_5 - .L_4)
	.align		4
.L_4:
        /*001c*/ 	.word	index@(triton_poi_fused_convolution_relu_40)
        /*0020*/ 	.word	0x00000000


	//----- nvinfo : EIATTR_MIN_STACK_SIZE
	.align		4
.L_5:
        /*0024*/ 	.byte	0x04, 0x12
        /*0026*/ 	.short	(.L_7 - .L_6)
	.align		4
.L_6:
        /*0028*/ 	.word	index@(triton_poi_fused_convolution_relu_40)
        /*002c*/ 	.word	0x00000000
.L_7:


//--------------------- .nv.info.triton_poi_fused_convolution_relu_40 --------------------------
	.section	.nv.info.triton_poi_fused_convolution_relu_40,"",@"SHT_CUDA_INFO"
	.sectionflags	@""
	.align	4


	//----- nvinfo : EIATTR_CUDA_API_VERSION
	.align		4
        /*0000*/ 	.byte	0x04, 0x37
        /*0002*/ 	.short	(.L_9 - .L_8)
.L_8:
        /*0004*/ 	.word	0x0000007c


	//----- nvinfo : EIATTR_KPARAM_INFO
	.align		4
.L_9:
        /*0008*/ 	.byte	0x04, 0x17
        /*000a*/ 	.short	(.L_11 - .L_10)
.L_10:
        /*000c*/ 	.word	0x00000000
        /*0010*/ 	.short	0x0002
        /*0012*/ 	.short	0x0010
        /*0014*/ 	.byte	0x00, 0xf0, 0x11, 0x00


	//----- nvinfo : EIATTR_KPARAM_INFO
	.align		4
.L_11:
        /*0018*/ 	.byte	0x04, 0x17
        /*001a*/ 	.short	(.L_13 - .L_12)
.L_12:
        /*001c*/ 	.word	0x00000000
        /*0020*/ 	.short	0x0001
        /*0022*/ 	.short	0x0008
        /*0024*/ 	.byte	0x00, 0xf4, 0x21, 0x00


	//----- nvinfo : EIATTR_KPARAM_INFO
	.align		4
.L_13:
        /*0028*/ 	.byte	0x04, 0x17
        /*002a*/ 	.short	(.L_15 - .L_14)
.L_14:
        /*002c*/ 	.word	0x00000000
        /*0030*/ 	.short	0x0000
        /*0032*/ 	.short	0x0000
        /*0034*/ 	.byte	0x00, 0xf4, 0x21, 0x00


	//----- nvinfo : EIATTR_SPARSE_MMA_MASK
	.align		4
.L_15:
        /*0038*/ 	.byte	0x03, 0x50
        /*003a*/ 	.short	0x0000


	//----- nvinfo : EIATTR_MAXREG_COUNT
	.align		4
        /*003c*/ 	.byte	0x03, 0x1b
        /*003e*/ 	.short	0x00ff


	//----- nvinfo : EIATTR_EXIT_INSTR_OFFSETS
	.align		4
        /*0040*/ 	.byte	0x04, 0x1c
        /*0042*/ 	.short	(.L_17 - .L_16)


	//   ....[0]....
.L_16:
        /*0044*/ 	.word	0x00000470


	//   ....[1]....
        /*0048*/ 	.word	0x00000490


	//----- nvinfo : EIATTR_REQNTID
	.align		4
.L_17:
        /*004c*/ 	.byte	0x04, 0x10
        /*004e*/ 	.short	(.L_19 - .L_18)
.L_18:
        /*0050*/ 	.word	0x00000080
        /*0054*/ 	.word	0x00000001
        /*0058*/ 	.word	0x00000001


	//----- nvinfo : EIATTR_CBANK_PARAM_SIZE
	.align		4
.L_19:
        /*005c*/ 	.byte	0x03, 0x19
        /*005e*/ 	.short	0x0014


	//----- nvinfo : EIATTR_PARAM_CBANK
	.align		4
        /*0060*/ 	.byte	0x04, 0x0a
        /*0062*/ 	.short	(.L_21 - .L_20)
	.align		4
.L_20:
        /*0064*/ 	.word	index@(.nv.constant0.triton_poi_fused_convolution_relu_40)
        /*0068*/ 	.short	0x0210
        /*006a*/ 	.short	0x0014


	//----- nvinfo : EIATTR_SW_WAR
	.align		4
.L_21:
        /*006c*/ 	.byte	0x04, 0x36
        /*006e*/ 	.short	(.L_23 - .L_22)
.L_22:
        /*0070*/ 	.word	0x00000008
.L_23:


//--------------------- .nv.callgraph             --------------------------
	.section	.nv.callgraph,"",@"SHT_CUDA_CALLGRAPH"
	.align	4
	.sectionentsize	8
	.align		4
        /*0000*/ 	.word	0x00000000
	.align		4
        /*0004*/ 	.word	0xffffffff
	.align		4
        /*0008*/ 	.word	0x00000000
	.align		4
        /*000c*/ 	.word	0xfffffffe
	.align		4
        /*0010*/ 	.word	0x00000000
	.align		4
        /*0014*/ 	.word	0xfffffffd
	.align		4
        /*0018*/ 	.word	0x00000000
	.align		4
        /*001c*/ 	.word	0xfffffffc


//--------------------- .text.triton_poi_fused_convolution_relu_40 --------------------------
	.section	.text.triton_poi_fused_convolution_relu_40,"ax",@progbits
	.align	128
        .global         triton_poi_fused_convolution_relu_40
        .type           triton_poi_fused_convolution_relu_40,@function
        .size           triton_poi_fused_convolution_relu_40,(.L_x_1 - triton_poi_fused_convolution_relu_40)
        .other          triton_poi_fused_convolution_relu_40,@"STO_CUDA_ENTRY STV_DEFAULT"
triton_poi_fused_convolution_relu_40:
.text.triton_poi_fused_convolution_relu_40:
[----:B------:R-:W0:Y:S02]  /*0000*/  LDC R1, c[0x0][0x28] ;  /* 0x00000a00ff017b82 */ /* 0x000e240000000800 */
[----:B------:R-:W1:Y:S01]  /*0010*/  S2R R0, SR_TID.X ;  /* 0x0000000000007919 */ /* 0x000e620000002100 */
[----:B------:R-:W2:Y:S01]  /*0020*/  LDC.64 R4, c[0x0][0x210] ;  /* 0x00008400ff047b82 */ /* 0x000ea20000000a00 */
[----:B------:R-:W-:Y:S02]  /*0030*/  CS2R R18, SRZ ;  /* 0x0000000000127805 */ /* 0x000fe4000001ff00 */
[----:B------:R-:W-:Y:S01]  /*0040*/  CS2R R20, SRZ ;  /* 0x0000000000147805 */ /* 0x000fe2000001ff00 */
[----:B------:R-:W3:Y:S01]  /*0050*/  S2R R13, SR_CTAID.X ;  /* 0x00000000000d7919 */ /* 0x000ee20000002500 */
[----:B------:R-:W-:-:S03]  /*0060*/  ULDC.64 UR4, c[0x0][0x208] ;  /* 0x0000820000047ab9 */ /* 0x000fc60000000a00 */
[----:B------:R-:W4:Y:S01]  /*0070*/  LDC.64 R2, c[0x0][0x218] ;  /* 0x00008600ff027b82 */ /* 0x000f220000000a00 */
[----:B-1----:R-:W-:-:S05]  /*0080*/  IMAD.SHL.U32 R0, R0, 0x4, RZ ;  /* 0x0000000400007824 */ /* 0x002fca00078e00ff */
[----:B------:R-:W-:-:S05]  /*0090*/  LOP3.LUT R0, R0, 0x1fc, RZ, 0xc0, !PT ;  /* 0x000001fc00007812 */ /* 0x000fca00078ec0ff */
[----:B---3--:R-:W-:-:S04]  /*00a0*/  IMAD R13, R13, 0x400, R0 ;  /* 0x000004000d0d7824 */ /* 0x008fc800078e0200 */
[C---:B------:R-:W-:Y:S01]  /*00b0*/  VIADD R8, R13.reuse, 0x200 ;  /* 0x000002000d087836 */ /* 0x040fe20000000000 */
[C---:B------:R-:W-:Y:S01]  /*00c0*/  ISETP.GE.AND P1, PT, R13.reuse, 0x132400, PT ;  /* 0x001324000d00780c */ /* 0x040fe20003f26270 */
[----:B------:R-:W-:-:S03]  /*00d0*/  IMAD.HI R0, R13, 0x6aff5f81, RZ ;  /* 0x6aff5f810d007827 */ /* 0x000fc600078e02ff */
[C---:B------:R-:W-:Y:S01]  /*00e0*/  ISETP.GE.AND P0, PT, R8.reuse, 0x132400, PT ;  /* 0x001324000800780c */ /* 0x040fe20003f06270 */
[----:B------:R-:W-:Y:S01]  /*00f0*/  IMAD.HI R6, R8, 0x6aff5f81, RZ ;  /* 0x6aff5f8108067827 */ /* 0x000fe200078e02ff */
[----:B------:R-:W-:-:S03]  /*0100*/  SHF.R.U32.HI R7, RZ, 0x1f, R0 ;  /* 0x0000001fff077819 */ /* 0x000fc60000011600 */
[----:B--2---:R-:W-:Y:S01]  /*0110*/  IMAD.WIDE R12, R13, 0x4, R4 ;  /* 0x000000040d0c7825 */ /* 0x004fe200078e0204 */
[----:B------:R-:W-:Y:S02]  /*0120*/  SHF.R.U32.HI R9, RZ, 0x1f, R6 ;  /* 0x0000001fff097819 */ /* 0x000fe40000011606 */
[----:B------:R-:W-:Y:S02]  /*0130*/  CS2R R4, SRZ ;  /* 0x0000000000047805 */ /* 0x000fe4000001ff00 */
[----:B------:R-:W-:Y:S02]  /*0140*/  LEA.HI.SX32 R7, R0, R7, 0x15 ;  /* 0x0000000700077211 */ /* 0x000fe400078faaff */
[----:B------:R-:W-:Y:S02]  /*0150*/  LEA.HI.SX32 R9, R6, R9, 0x15 ;  /* 0x0000000906097211 */ /* 0x000fe400078faaff */
[----:B------:R-:W-:Y:S02]  /*0160*/  LEA.HI R0, R7, R7, RZ, 0x6 ;  /* 0x0000000707007211 */ /* 0x000fe400078f30ff */
[----:B------:R-:W-:-:S02]  /*0170*/  LEA.HI R6, R9, R9, RZ, 0x6 ;  /* 0x0000000909067211 */ /* 0x000fc400078f30ff */
[----:B------:R-:W-:Y:S02]  /*0180*/  LOP3.LUT R0, R0, 0xffffffc0, RZ, 0xc0, !PT ;  /* 0xffffffc000007812 */ /* 0x000fe400078ec0ff */
[----:B------:R-:W-:-:S03]  /*0190*/  LOP3.LUT R6, R6, 0xffffffc0, RZ, 0xc0, !PT ;  /* 0xffffffc006067812 */ /* 0x000fc600078ec0ff */
[----:B------:R-:W-:Y:S02]  /*01a0*/  IMAD.IADD R15, R7, 0x1, -R0 ;  /* 0x00000001070f7824 */ /* 0x000fe400078e0a00 */
[----:B------:R-:W-:Y:S01]  /*01b0*/  IMAD.IADD R17, R9, 0x1, -R6 ;  /* 0x0000000109117824 */ /* 0x000fe200078e0a06 */
[----:B------:R-:W-:Y:S01]  /*01c0*/  CS2R R6, SRZ ;  /* 0x0000000000067805 */ /* 0x000fe2000001ff00 */
[--C-:B----4-:R-:W-:Y:S01]  /*01d0*/  IMAD.WIDE R14, R15, 0x4, R2.reuse ;  /* 0x000000040f0e7825 */ /* 0x110fe200078e0202 */
[----:B------:R-:W-:Y:S02]  /*01e0*/  CS2R R8, SRZ ;  /* 0x0000000000087805 */ /* 0x000fe4000001ff00 */
[----:B------:R-:W-:Y:S02]  /*01f0*/  CS2R R10, SRZ ;  /* 0x00000000000a7805 */ /* 0x000fe4000001ff00 */
[----:B------:R-:W2:Y:S01]  /*0200*/  @!P1 LDG.E.128 R4, desc[UR4][R12.64] ;  /* 0x000000040c049981 */ /* 0x000ea2000c1e1d00 */
[----:B------:R-:W-:-:S03]  /*0210*/  IMAD.WIDE R16, R17, 0x4, R2 ;  /* 0x0000000411107825 */ /* 0x000fc600078e0202 */
[----:B------:R-:W2:Y:S01]  /*0220*/  @!P1 LDG.E.EL R19, desc[UR4][R14.64] ;  /* 0x000000040e139981 */ /* 0x000ea2000c2e1900 */
[----:B------:R-:W-:-:S03]  /*0230*/  CS2R R2, SRZ ;  /* 0x0000000000027805 */ /* 0x000fc6000001ff00 */
[----:B------:R-:W3:Y:S04]  /*0240*/  @!P1 LDG.E.EL R18, desc[UR4][R14.64] ;  /* 0x000000040e129981 */ /* 0x000ee8000c2e1900 */
[----:B------:R-:W4:Y:S01]  /*0250*/  @!P1 LDG.E.EL R21, desc[UR4][R14.64] ;  /* 0x000000040e159981 */ /* 0x000f22000c2e1900 */
[----:B------:R-:W-:-:S03]  /*0260*/  IMAD.MOV.U32 R23, RZ, RZ, RZ ;  /* 0x000000ffff177224 */ /* 0x000fc600078e00ff */
[----:B------:R-:W5:Y:S01]  /*0270*/  @!P1 LDG.E.EL R20, desc[UR4][R14.64] ;  /* 0x000000040e149981 */ /* 0x000f62000c2e1900 */
[----:B------:R-:W-:-:S03]  /*0280*/  IMAD.MOV.U32 R0, RZ, RZ, RZ ;  /* 0x000000ffff007224 */ /* 0x000fc600078e00ff */
[----:B------:R-:W5:Y:S04]  /*0290*/  @!P0 LDG.E.128 R8, desc[UR4][R12.64+0x800] ;  /* 0x000800040c088981 */ /* 0x000f68000c1e1d00 */
[----:B------:R-:W5:Y:S04]  /*02a0*/  @!P0 LDG.E.EL R2, desc[UR4][R16.64] ;  /* 0x0000000410028981 */ /* 0x000f68000c2e1900 */
[----:B------:R-:W5:Y:S04]  /*02b0*/  @!P0 LDG.E.EL R23, desc[UR4][R16.64] ;  /* 0x0000000410178981 */ /* 0x000f68000c2e1900 */
[----:B------:R-:W5:Y:S04]  /*02c0*/  @!P0 LDG.E.EL R3, desc[UR4][R16.64] ;  /* 0x0000000410038981 */ /* 0x000f68000c2e1900 */
[----:B------:R-:W5:Y:S01]  /*02d0*/  @!P0 LDG.E.EL R0, desc[UR4][R16.64] ;  /* 0x0000000410008981 */ /* 0x000f62000c2e1900 */
[----:B--2---:R-:W-:Y:S01]  /*02e0*/  FSETP.GEU.AND P5, PT, R4, -R19, PT ;  /* 0x800000130400720b */ /* 0x004fe20003fae000 */
[----:B------:R-:W-:Y:S01]  /*02f0*/  FADD R4, R19, R4 ;  /* 0x0000000413047221 */ /* 0x000fe20000000000 */
[----:B---3--:R-:W-:Y:S01]  /*0300*/  FSETP.GEU.AND P4, PT, R5, -R18, PT ;  /* 0x800000120500720b */ /* 0x008fe20003f8e000 */
[----:B------:R-:W-:Y:S01]  /*0310*/  FADD R5, R18, R5 ;  /* 0x0000000512057221 */ /* 0x000fe20000000000 */
[----:B----4-:R-:W-:Y:S01]  /*0320*/  FSETP.GEU.AND P3, PT, R6, -R21, PT ;  /* 0x800000150600720b */ /* 0x010fe20003f6e000 */
[----:B------:R-:W-:Y:S01]  /*0330*/  FADD R6, R21, R6 ;  /* 0x0000000615067221 */ /* 0x000fe20000000000 */
[----:B-----5:R-:W-:Y:S01]  /*0340*/  FADD R14, R20, R7 ;  /* 0x00000007140e7221 */ /* 0x020fe20000000000 */
[----:B------:R-:W-:-:S02]  /*0350*/  FSETP.GEU.AND P2, PT, R7, -R20, PT ;  /* 0x800000140700720b */ /* 0x000fc40003f4e000 */
[----:B------:R-:W-:Y:S02]  /*0360*/  SEL R4, R4, RZ, P5 ;  /* 0x000000ff04047207 */ /* 0x000fe40002800000 */
[----:B------:R-:W-:Y:S02]  /*0370*/  SEL R5, R5, RZ, P4 ;  /* 0x000000ff05057207 */ /* 0x000fe40002000000 */
[----:B------:R-:W-:Y:S02]  /*0380*/  SEL R6, R6, RZ, P3 ;  /* 0x000000ff06067207 */ /* 0x000fe40001800000 */
[----:B------:R-:W-:Y:S02]  /*0390*/  SEL R7, R14, RZ, P2 ;  /* 0x000000ff0e077207 */ /* 0x000fe40001000000 */
[----:B------:R-:W-:Y:S01]  /*03a0*/  FSETP.GEU.AND P3, PT, R9, -R2, PT ;  /* 0x800000020900720b */ /* 0x000fe20003f6e000 */
[----:B------:R-:W-:Y:S01]  /*03b0*/  FADD R2, R2, R9 ;  /* 0x0000000902027221 */ /* 0x000fe20000000000 */
[----:B------:R-:W-:Y:S01]  /*03c0*/  FSETP.GEU.AND P4, PT, R8, -R23, PT ;  /* 0x800000170800720b */ /* 0x000fe20003f8e000 */
[----:B------:R-:W-:Y:S01]  /*03d0*/  FADD R8, R23, R8 ;  /* 0x0000000817087221 */ /* 0x000fe20000000000 */
[----:B------:R1:W-:Y:S01]  /*03e0*/  @!P1 STG.E.128 desc[UR4][R12.64], R4 ;  /* 0x000000040c009986 */ /* 0x0003e2000c101d04 */
[----:B------:R-:W-:Y:S01]  /*03f0*/  FSETP.GEU.AND P2, PT, R10, -R3, PT ;  /* 0x800000030a00720b */ /* 0x000fe20003f4e000 */
[----:B------:R-:W-:Y:S01]  /*0400*/  FADD R3, R3, R10 ;  /* 0x0000000a03037221 */ /* 0x000fe20000000000 */
[----:B------:R-:W-:Y:S01]  /*0410*/  FADD R9, R0, R11 ;  /* 0x0000000b00097221 */ /* 0x000fe20000000000 */
[----:B------:R-:W-:-:S02]  /*0420*/  FSETP.GEU.AND P1, PT, R11, -R0, PT ;  /* 0x800000000b00720b */ /* 0x000fc40003f2e000 */
[----:B------:R-:W-:Y:S02]  /*0430*/  SEL R16, R8, RZ, P4 ;  /* 0x000000ff08107207 */ /* 0x000fe40002000000 */
[----:B------:R-:W-:Y:S02]  /*0440*/  SEL R17, R2, RZ, P3 ;  /* 0x000000ff02117207 */ /* 0x000fe40001800000 */
[----:B------:R-:W-:Y:S02]  /*0450*/  SEL R18, R3, RZ, P2 ;  /* 0x000000ff03127207 */ /* 0x000fe40001000000 */
[----:B------:R-:W-:Y:S01]  /*0460*/  SEL R19, R9, RZ, P1 ;  /* 0x000000ff09137207 */ /* 0x000fe20000800000 */
[----:B------:R-:W-:Y:S06]  /*0470*/  @P0 EXIT ;  /* 0x000000000000094d */ /* 0x000fec0003800000 */
[----:B------:R-:W-:Y:S01]  /*0480*/  STG.E.128 desc[UR4][R12.64+0x800], R16 ;  /* 0x000800100c007986 */ /* 0x000fe2000c101d04 */
[----:B------:R-:W-:Y:S05]  /*0490*/  EXIT ;  /* 0x000000000000794d */ /* 0x000fea0003800000 */
.L_x_0:
[----:B------:R-:W-:-:S00]  /*04a0*/  BRA `(.L_x_0) ;  /* 0xfffffffc00fc7947 */ /* 0x000fc0000383ffff */
[----:B------:R-:W-:-:S00]  /*04b0*/  NOP ;  /* 0x0000000000007918 */ /* 0x000fc00000000000 */
        /* <DEDUP_REMOVED lines=12> */
.L_x_1:


//--------------------- .nv.constant0.triton_poi_fused_convolution_relu_40 --------------------------
	.section	.nv.constant0.triton_poi_fused_convolution_relu_40,"a",@progbits
	.sectionflags	@""
	.align	4
.nv.constant0.triton_poi_fused_convolution_relu_40:
	.zero		548
